	.headerflags	@"EF_CUDA_TEXMODE_UNIFIED EF_CUDA_64BIT_ADDRESS EF_CUDA_ACCELERATORS EF_CUDA_SM90 EF_CUDA_VIRTUAL_SM(EF_CUDA_SM90)"
	.elftype	@"ET_EXEC"


//--------------------- .nv.info                  --------------------------
	.section	.nv.info,"",@"SHT_CUDA_INFO"
	.align	4


	//----- nvinfo : EIATTR_REGCOUNT
	.align		4
        /*0000*/ 	.byte	0x04, 0x2f
        /*0002*/ 	.short	(.L_2 - .L_1)
	.align		4
.L_1:
        /*0004*/ 	.word	index@(triton_per_fused_convolution_native_group_norm_17)
        /*0008*/ 	.word	0x00000017


	//----- nvinfo : EIATTR_MIN_STACK_SIZE
	.align		4
.L_2:
        /*000c*/ 	.byte	0x04, 0x12
        /*000e*/ 	.short	(.L_4 - .L_3)
	.align		4
.L_3:
        /*0010*/ 	.word	index@(triton_per_fused_convolution_native_group_norm_17)
        /*0014*/ 	.word	0x00000000


	//----- nvinfo : EIATTR_FRAME_SIZE
	.align		4
.L_4:
        /*0018*/ 	.byte	0x04, 0x11
        /*001a*/ 	.short	(.L_6 - .L_5)
	.align		4
.L_5:
        /*001c*/ 	.word	index@(triton_per_fused_convolution_native_group_norm_17)
        /*0020*/ 	.word	0x00000000


	//----- nvinfo : EIATTR_MIN_STACK_SIZE
	.align		4
.L_6:
        /*0024*/ 	.byte	0x04, 0x12
        /*0026*/ 	.short	(.L_8 - .L_7)
	.align		4
.L_7:
        /*0028*/ 	.word	index@(triton_per_fused_convolution_native_group_norm_17)
        /*002c*/ 	.word	0x00000000
.L_8:


//--------------------- .nv.info.triton_per_fused_convolution_native_group_norm_17 --------------------------
	.section	.nv.info.triton_per_fused_convolution_native_group_norm_17,"",@"SHT_CUDA_INFO"
	.sectionflags	@""
	.align	4


	//----- nvinfo : EIATTR_CUDA_API_VERSION
	.align		4
        /*0000*/ 	.byte	0x04, 0x37
        /*0002*/ 	.short	(.L_10 - .L_9)
.L_9:
        /*0004*/ 	.word	0x0000007c


	//----- nvinfo : EIATTR_KPARAM_INFO
	.align		4
.L_10:
        /*0008*/ 	.byte	0x04, 0x17
        /*000a*/ 	.short	(.L_12 - .L_11)
.L_11:
        /*000c*/ 	.word	0x00000000
        /*0010*/ 	.short	0x0005
        /*0012*/ 	.short	0x0024
        /*0014*/ 	.byte	0x00, 0xf0, 0x11, 0x00


	//----- nvinfo : EIATTR_KPARAM_INFO
	.align		4
.L_12:
        /*0018*/ 	.byte	0x04, 0x17
        /*001a*/ 	.short	(.L_14 - .L_13)
.L_13:
        /*001c*/ 	.word	0x00000000
        /*0020*/ 	.short	0x0004
        /*0022*/ 	.short	0x0020
        /*0024*/ 	.byte	0x00, 0xf0, 0x11, 0x00


	//----- nvinfo : EIATTR_KPARAM_INFO
	.align		4
.L_14:
        /*0028*/ 	.byte	0x04, 0x17
        /*002a*/ 	.short	(.L_16 - .L_15)
.L_15:
        /*002c*/ 	.word	0x00000000
        /*0030*/ 	.short	0x0003
        /*0032*/ 	.short	0x0018
        /*0034*/ 	.byte	0x00, 0xf4, 0x21, 0x00


	//----- nvinfo : EIATTR_KPARAM_INFO
	.align		4
.L_16:
        /*0038*/ 	.byte	0x04, 0x17
        /*003a*/ 	.short	(.L_18 - .L_17)
.L_17:
        /*003c*/ 	.word	0x00000000
        /*0040*/ 	.short	0x0002
        /*0042*/ 	.short	0x0010
        /*0044*/ 	.byte	0x00, 0xf4, 0x21, 0x00


	//----- nvinfo : EIATTR_KPARAM_INFO
	.align		4
.L_18:
        /*0048*/ 	.byte	0x04, 0x17
        /*004a*/ 	.short	(.L_20 - .L_19)
.L_19:
        /*004c*/ 	.word	0x00000000
        /*0050*/ 	.short	0x0001
        /*0052*/ 	.short	0x0008
        /*0054*/ 	.byte	0x00, 0xf4, 0x21, 0x00


	//----- nvinfo : EIATTR_KPARAM_INFO
	.align		4
.L_20:
        /*0058*/ 	.byte	0x04, 0x17
        /*005a*/ 	.short	(.L_22 - .L_21)
.L_21:
        /*005c*/ 	.word	0x00000000
        /*0060*/ 	.short	0x0000
        /*0062*/ 	.short	0x0000
        /*0064*/ 	.byte	0x00, 0xf4, 0x21, 0x00


	//----- nvinfo : EIATTR_SPARSE_MMA_MASK
	.align		4
.L_22:
        /*0068*/ 	.byte	0x03, 0x50
        /*006a*/ 	.short	0x0000


	//----- nvinfo : EIATTR_MAXREG_COUNT
	.align		4
        /*006c*/ 	.byte	0x03, 0x1b
        /*006e*/ 	.short	0x00ff


	//----- nvinfo : EIATTR_COOP_GROUP_MASK_REGIDS
	.align		4
        /*0070*/ 	.byte	0x04, 0x29
        /*0072*/ 	.short	(.L_24 - .L_23)


	//   ....[0]....
.L_23:
        /*0074*/ 	.word	0xffffffff


	//   ....[1]....
        /*0078*/ 	.word	0xffffffff


	//   ....[2]....
        /*007c*/ 	.word	0xffffffff


	//   ....[3]....
        /*0080*/ 	.word	0xffffffff


	//   ....[4]....
        /*0084*/ 	.word	0xffffffff


	//   ....[5]....
        /*0088*/ 	.word	0xffffffff


	//   ....[6]....
        /*008c*/ 	.word	0xffffffff


	//   ....[7]....
        /*0090*/ 	.word	0xffffffff


	//   ....[8]....
        /*0094*/ 	.word	0xffffffff


	//   ....[9]....
        /*0098*/ 	.word	0xffffffff


	//   ....[10]....
        /*009c*/ 	.word	0xffffffff


	//   ....[11]....
        /*00a0*/ 	.word	0xffffffff


	//   ....[12]....
        /*00a4*/ 	.word	0xffffffff


	//   ....[13]....
        /*00a8*/ 	.word	0xffffffff


	//----- nvinfo : EIATTR_COOP_GROUP_INSTR_OFFSETS
	.align		4
.L_24:
        /*00ac*/ 	.byte	0x04, 0x28
        /*00ae*/ 	.short	(.L_26 - .L_25)


	//   ....[0]....
.L_25:
        /*00b0*/ 	.word	0x00000220


	//   ....[1]....
        /*00b4*/ 	.word	0x00000240


	//   ....[2]....
        /*00b8*/ 	.word	0x00000260


	//   ....[3]....
        /*00bc*/ 	.word	0x00000280


	//   ....[4]....
        /*00c0*/ 	.word	0x000002a0


	//   ....[5]....
        /*00c4*/ 	.word	0x00000310


	//   ....[6]....
        /*00c8*/ 	.word	0x00000340


	//   ....[7]....
        /*00cc*/ 	.word	0x00000430


	//   ....[8]....
        /*00d0*/ 	.word	0x00000450


	//   ....[9]....
        /*00d4*/ 	.word	0x00000470


	//   ....[10]....
        /*00d8*/ 	.word	0x000004a0


	//   ....[11]....
        /*00dc*/ 	.word	0x000004c0


	//   ....[12]....
        /*00e0*/ 	.word	0x00000530


	//   ....[13]....
        /*00e4*/ 	.word	0x00000550


	//----- nvinfo : EIATTR_EXIT_INSTR_OFFSETS
	.align		4
.L_26:
        /*00e8*/ 	.byte	0x04, 0x1c
        /*00ea*/ 	.short	(.L_28 - .L_27)


	//   ....[0]....
.L_27:
        /*00ec*/ 	.word	0x00000640


	//   ....[1]....
        /*00f0*/ 	.word	0x00000660


	//----- nvinfo : EIATTR_REQNTID
	.align		4
.L_28:
        /*00f4*/ 	.byte	0x04, 0x10
        /*00f6*/ 	.short	(.L_30 - .L_29)
.L_29:
        /*00f8*/ 	.word	0x00000080
        /*00fc*/ 	.word	0x00000001
        /*0100*/ 	.word	0x00000001


	//----- nvinfo : EIATTR_CBANK_PARAM_SIZE
	.align		4
.L_30:
        /*0104*/ 	.byte	0x03, 0x19
        /*0106*/ 	.short	0x0028


	//----- nvinfo : EIATTR_PARAM_CBANK
	.align		4
        /*0108*/ 	.byte	0x04, 0x0a
        /*010a*/ 	.short	(.L_32 - .L_31)
	.align		4
.L_31:
        /*010c*/ 	.word	index@(.nv.constant0.triton_per_fused_convolution_native_group_norm_17)
        /*0110*/ 	.short	0x0210
        /*0112*/ 	.short	0x0028


	//----- nvinfo : EIATTR_SW_WAR
	.align		4
.L_32:
        /*0114*/ 	.byte	0x04, 0x36
        /*0116*/ 	.short	(.L_34 - .L_33)
.L_33:
        /*0118*/ 	.word	0x00000008
.L_34:


//--------------------- .nv.callgraph             --------------------------
	.section	.nv.callgraph,"",@"SHT_CUDA_CALLGRAPH"
	.align	4
	.sectionentsize	8
	.align		4
        /*0000*/ 	.word	0x00000000
	.align		4
        /*0004*/ 	.word	0xffffffff
	.align		4
        /*0008*/ 	.word	0x00000000
	.align		4
        /*000c*/ 	.word	0xfffffffe
	.align		4
        /*0010*/ 	.word	0x00000000
	.align		4
        /*0014*/ 	.word	0xfffffffd
	.align		4
        /*0018*/ 	.word	0x00000000
	.align		4
        /*001c*/ 	.word	0xfffffffc


//--------------------- .nv.constant4             --------------------------
	.section	.nv.constant4,"a",@progbits
	.align	8
	.align		8
.nv.constant4:
        /*0000*/ 	.dword	_$_str


//--------------------- .text.triton_per_fused_convolution_native_group_norm_17 --------------------------
	.section	.text.triton_per_fused_convolution_native_group_norm_17,"ax",@progbits
	.sectionflags	@"SHF_BARRIERS=1"
	.align	128
        .global         triton_per_fused_convolution_native_group_norm_17
        .type           triton_per_fused_convolution_native_group_norm_17,@function
        .size           triton_per_fused_convolution_native_group_norm_17,(.L_x_1 - triton_per_fused_convolution_native_group_norm_17)
        .other          triton_per_fused_convolution_native_group_norm_17,@"STO_CUDA_ENTRY STV_DEFAULT"
triton_per_fused_convolution_native_group_norm_17:
.text.triton_per_fused_convolution_native_group_norm_17:
[----:B------:R-:W0:Y:S02]  /*0000*/  LDC R1, c[0x0][0x28] ;  /* 0x00000a00ff017b82 */ /* 0x000e240000000800 */
[----:B------:R-:W1:Y:S01]  /*0010*/  S2R R0, SR_CTAID.X ;  /* 0x0000000000007919 */ /* 0x000e620000002500 */
[----:B------:R-:W2:Y:S01]  /*0020*/  LDC.64 R4, c[0x0][0x220] ;  /* 0x00008800ff047b82 */ /* 0x000ea20000000a00 */
[----:B------:R-:W-:Y:S01]  /*0030*/  ULDC.64 UR6, c[0x0][0x208] ;  /* 0x0000820000067ab9 */ /* 0x000fe20000000a00 */
[----:B------:R-:W3:Y:S06]  /*0040*/  S2R R16, SR_TID.X ;  /* 0x0000000000107919 */ /* 0x000eec0000002100 */
[----:B------:R-:W4:Y:S01]  /*0050*/  LDC.64 R2, c[0x0][0x210] ;  /* 0x00008400ff027b82 */ /* 0x000f220000000a00 */
[----:B-1----:R-:W-:-:S04]  /*0060*/  SHF.R.S32.HI R7, RZ, 0x1f, R0 ;  /* 0x0000001fff077819 */ /* 0x002fc80000011400 */
[----:B------:R-:W-:Y:S02]  /*0070*/  LEA.HI R7, R7, R0, RZ, 0x5 ;  /* 0x0000000007077211 */ /* 0x000fe400078f28ff */
[----:B---3--:R-:W-:Y:S02]  /*0080*/  SHF.L.U32 R10, R16, 0x2, RZ ;  /* 0x00000002100a7819 */ /* 0x008fe400000006ff */
[----:B------:R-:W-:Y:S02]  /*0090*/  LOP3.LUT R7, R7, 0x1fffffe0, RZ, 0xc0, !PT ;  /* 0x1fffffe007077812 */ /* 0x000fe400078ec0ff */
[----:B------:R-:W-:Y:S02]  /*00a0*/  SHF.R.U32.HI R6, RZ, 0x6, R10 ;  /* 0x00000006ff067819 */ /* 0x000fe4000001160a */
[----:B------:R-:W-:Y:S02]  /*00b0*/  IADD3 R11, -R7, R0, RZ ;  /* 0x00000000070b7210 */ /* 0x000fe40007ffe1ff */
[----:B------:R-:W-:-:S02]  /*00c0*/  SGXT.U32 R6, R6, 0x3 ;  /* 0x000000030606781a */ /* 0x000fc40000000000 */
[----:B------:R-:W-:Y:S02]  /*00d0*/  SHF.L.U32 R11, R11, 0x3, RZ ;  /* 0x000000030b0b7819 */ /* 0x000fe400000006ff */
[----:B------:R-:W-:Y:S02]  /*00e0*/  LOP3.LUT R7, R10, 0x1fc, RZ, 0xc0, !PT ;  /* 0x000001fc0a077812 */ /* 0x000fe400078ec0ff */
[----:B------:R-:W-:Y:S02]  /*00f0*/  LOP3.LUT R11, R11, R6, RZ, 0xfc, !PT ;  /* 0x000000060b0b7212 */ /* 0x000fe400078efcff */
[----:B------:R-:W-:-:S03]  /*0100*/  LEA R7, R0, R7, 0x9 ;  /* 0x0000000700077211 */ /* 0x000fc600078e48ff */
[----:B--2---:R-:W-:-:S04]  /*0110*/  IMAD.WIDE R12, R11, 0x4, R4 ;  /* 0x000000040b0c7825 */ /* 0x004fc800078e0204 */
[----:B----4-:R-:W-:Y:S02]  /*0120*/  IMAD.WIDE R2, R7, 0x4, R2 ;  /* 0x0000000407027825 */ /* 0x010fe400078e0202 */
[----:B------:R-:W2:Y:S04]  /*0130*/  LDG.E.EL R12, desc[UR6][R12.64] ;  /* 0x000000060c0c7981 */ /* 0x000ea8000c2e1900 */
[----:B------:R-:W2:Y:S01]  /*0140*/  LDG.E.128 R4, desc[UR6][R2.64] ;  /* 0x0000000602047981 */ /* 0x000ea2000c1e1d00 */
[----:B------:R-:W1:Y:S01]  /*0150*/  S2UR UR5, SR_CgaCtaId ;  /* 0x00000000000579c3 */ /* 0x000e620000008800 */
[C---:B------:R-:W-:Y:S01]  /*0160*/  LOP3.LUT P1, RZ, R16.reuse, 0x1f, RZ, 0xc0, !PT ;  /* 0x0000001f10ff7812 */ /* 0x040fe2000782c0ff */
[----:B------:R-:W-:Y:S01]  /*0170*/  UMOV UR4, 0x400 ;  /* 0x0000040000047882 */ /* 0x000fe20000000000 */
[C---:B------:R-:W-:Y:S01]  /*0180*/  ISETP.GE.AND P2, PT, R16.reuse, 0x4, PT ;  /* 0x000000041000780c */ /* 0x040fe20003f46270 */
[----:B-1----:R-:W-:Y:S01]  /*0190*/  UPRMT UR4, UR5, 0x654, UR4 ;  /* 0x0000065405047896 */ /* 0x002fe20008000004 */
[----:B------:R-:W-:Y:S01]  /*01a0*/  LOP3.LUT P0, RZ, R16, 0x3, RZ, 0xc0, !PT ;  /* 0x0000000310ff7812 */ /* 0x000fe2000780c0ff */
[--C-:B--2---:R-:W-:Y:S01]  /*01b0*/  FADD R5, R5, R12.reuse ;  /* 0x0000000c05057221 */ /* 0x104fe20000000000 */
[--C-:B------:R-:W-:Y:S01]  /*01c0*/  FADD R4, R4, R12.reuse ;  /* 0x0000000c04047221 */ /* 0x100fe20000000000 */
[----:B------:R-:W-:-:S03]  /*01d0*/  FADD R6, R6, R12 ;  /* 0x0000000c06067221 */ /* 0x000fc60000000000 */
[----:B------:R-:W-:Y:S01]  /*01e0*/  FADD R11, R5, R4 ;  /* 0x00000004050b7221 */ /* 0x000fe20000000000 */
[----:B------:R-:W-:-:S03]  /*01f0*/  FADD R7, R7, R12 ;  /* 0x0000000c07077221 */ /* 0x000fc60000000000 */
[----:B------:R-:W-:-:S04]  /*0200*/  FADD R14, R6, R11 ;  /* 0x0000000b060e7221 */ /* 0x000fc80000000000 */
[----:B------:R-:W-:-:S05]  /*0210*/  FADD R14, R7, R14 ;  /* 0x0000000e070e7221 */ /* 0x000fca0000000000 */
[----:B------:R-:W1:Y:S02]  /*0220*/  SHFL.BFLY PT, R11, R14, 0x10, 0x1f ;  /* 0x0e001f000e0b7f89 */ /* 0x000e6400000e0000 */
[----:B-1----:R-:W-:-:S05]  /*0230*/  FADD R11, R14, R11 ;  /* 0x0000000b0e0b7221 */ /* 0x002fca0000000000 */
[----:B------:R-:W1:Y:S02]  /*0240*/  SHFL.BFLY PT, R18, R11, 0x8, 0x1f ;  /* 0x0d001f000b127f89 */ /* 0x000e6400000e0000 */
[----:B-1----:R-:W-:-:S05]  /*0250*/  FADD R18, R11, R18 ;  /* 0x000000120b127221 */ /* 0x002fca0000000000 */
[----:B------:R-:W1:Y:S02]  /*0260*/  SHFL.BFLY PT, R13, R18, 0x4, 0x1f ;  /* 0x0c801f00120d7f89 */ /* 0x000e6400000e0000 */
[----:B-1----:R-:W-:-:S05]  /*0270*/  FADD R13, R18, R13 ;  /* 0x0000000d120d7221 */ /* 0x002fca0000000000 */
[----:B------:R-:W1:Y:S02]  /*0280*/  SHFL.BFLY PT, R12, R13, 0x2, 0x1f ;  /* 0x0c401f000d0c7f89 */ /* 0x000e6400000e0000 */
[----:B-1----:R-:W-:-:S05]  /*0290*/  FADD R15, R13, R12 ;  /* 0x0000000c0d0f7221 */ /* 0x002fca0000000000 */
[----:B------:R-:W1:Y:S01]  /*02a0*/  SHFL.BFLY PT, R12, R15, 0x1, 0x1f ;  /* 0x0c201f000f0c7f89 */ /* 0x000e6200000e0000 */
[----:B------:R-:W-:Y:S01]  /*02b0*/  SHF.R.U32.HI R14, RZ, 0x3, R16 ;  /* 0x00000003ff0e7819 */ /* 0x000fe20000011610 */
[----:B-1----:R-:W-:-:S03]  /*02c0*/  FADD R11, R15, R12 ;  /* 0x0000000c0f0b7221 */ /* 0x002fc60000000000 */
[----:B------:R-:W-:-:S05]  /*02d0*/  LOP3.LUT R12, R14, 0xc, RZ, 0xc0, !PT ;  /* 0x0000000c0e0c7812 */ /* 0x000fca00078ec0ff */
[----:B------:R-:W-:Y:S01]  /*02e0*/  @!P1 STS [R12+UR4], R11 ;  /* 0x0000000b0c009988 */ /* 0x000fe20008000804 */
[----:B------:R-:W-:Y:S06]  /*02f0*/  BAR.SYNC.DEFER_BLOCKING 0x0 ;  /* 0x0000000000007b1d */ /* 0x000fec0000010000 */
[----:B------:R-:W1:Y:S04]  /*0300*/  @!P2 LDS R9, [R10+UR4] ;  /* 0x000000040a09a984 */ /* 0x000e680008000800 */
[----:B-1----:R-:W1:Y:S01]  /*0310*/  SHFL.BFLY PT, R14, R9, 0x2, 0x1f ;  /* 0x0c401f00090e7f89 */ /* 0x002e6200000e0000 */
[----:B------:R-:W-:Y:S01]  /*0320*/  ISETP.LT.AND P0, PT, R16, 0x4, !P0 ;  /* 0x000000041000780c */ /* 0x000fe20004701270 */
[----:B-1----:R-:W-:-:S05]  /*0330*/  FADD R14, R9, R14 ;  /* 0x0000000e090e7221 */ /* 0x002fca0000000000 */
[----:B------:R-:W1:Y:S02]  /*0340*/  SHFL.BFLY PT, R13, R14, 0x1, 0x1f ;  /* 0x0c201f000e0d7f89 */ /* 0x000e6400000e0000 */
[----:B-1----:R-:W-:-:S05]  /*0350*/  FADD R13, R14, R13 ;  /* 0x0000000d0e0d7221 */ /* 0x002fca0000000000 */
[----:B------:R-:W-:Y:S01]  /*0360*/  @P0 STS [R10+UR4], R13 ;  /* 0x0000000d0a000988 */ /* 0x000fe20008000804 */
[----:B------:R-:W-:Y:S06]  /*0370*/  BAR.SYNC.DEFER_BLOCKING 0x0 ;  /* 0x0000000000007b1d */ /* 0x000fec0000010000 */
[----:B------:R-:W1:Y:S02]  /*0380*/  LDS R11, [UR4] ;  /* 0x00000004ff0b7984 */ /* 0x000e640008000800 */
[----:B-1----:R-:W-:-:S04]  /*0390*/  FADD R11, RZ, R11 ;  /* 0x0000000bff0b7221 */ /* 0x002fc80000000000 */
[----:B------:R-:W-:-:S04]  /*03a0*/  FMUL R11, R11, 0.001953125 ;  /* 0x3b0000000b0b7820 */ /* 0x000fc80000400000 */
[--C-:B------:R-:W-:Y:S01]  /*03b0*/  FADD R15, R5, -R11.reuse ;  /* 0x8000000b050f7221 */ /* 0x100fe20000000000 */
[----:B------:R-:W-:-:S03]  /*03c0*/  FADD R9, R4, -R11 ;  /* 0x8000000b04097221 */ /* 0x000fc60000000000 */
[----:B------:R-:W-:Y:S01]  /*03d0*/  FMUL R18, R15, R15 ;  /* 0x0000000f0f127220 */ /* 0x000fe20000400000 */
[----:B------:R-:W-:-:S03]  /*03e0*/  FADD R14, R6, -R11 ;  /* 0x8000000b060e7221 */ /* 0x000fc60000000000 */
[----:B------:R-:W-:Y:S01]  /*03f0*/  FFMA R15, R9, R9, R18 ;  /* 0x00000009090f7223 */ /* 0x000fe20000000012 */
[----:B------:R-:W-:-:S03]  /*0400*/  FADD R9, R7, -R11 ;  /* 0x8000000b07097221 */ /* 0x000fc60000000000 */
[----:B------:R-:W-:-:S04]  /*0410*/  FFMA R14, R14, R14, R15 ;  /* 0x0000000e0e0e7223 */ /* 0x000fc8000000000f */
[----:B------:R-:W-:-:S05]  /*0420*/  FFMA R14, R9, R9, R14 ;  /* 0x00000009090e7223 */ /* 0x000fca000000000e */
[----:B------:R-:W1:Y:S02]  /*0430*/  SHFL.BFLY PT, R9, R14, 0x10, 0x1f ;  /* 0x0e001f000e097f89 */ /* 0x000e6400000e0000 */
[----:B-1----:R-:W-:-:S05]  /*0440*/  FADD R9, R14, R9 ;  /* 0x000000090e097221 */ /* 0x002fca0000000000 */
[----:B------:R-:W1:Y:S02]  /*0450*/  SHFL.BFLY PT, R18, R9, 0x8, 0x1f ;  /* 0x0d001f0009127f89 */ /* 0x000e6400000e0000 */
[----:B-1----:R-:W-:-:S05]  /*0460*/  FADD R18, R9, R18 ;  /* 0x0000001209127221 */ /* 0x002fca0000000000 */
[----:B------:R-:W1:Y:S02]  /*0470*/  SHFL.BFLY PT, R13, R18, 0x4, 0x1f ;  /* 0x0c801f00120d7f89 */ /* 0x000e6400000e0000 */
[----:B-1----:R-:W-:Y:S01]  /*0480*/  FADD R13, R18, R13 ;  /* 0x0000000d120d7221 */ /* 0x002fe20000000000 */
[----:B------:R-:W-:Y:S06]  /*0490*/  BAR.SYNC.DEFER_BLOCKING 0x0 ;  /* 0x0000000000007b1d */ /* 0x000fec0000010000 */
[----:B------:R-:W1:Y:S02]  /*04a0*/  SHFL.BFLY PT, R20, R13, 0x2, 0x1f ;  /* 0x0c401f000d147f89 */ /* 0x000e6400000e0000 */
[----:B-1----:R-:W-:-:S05]  /*04b0*/  FADD R20, R13, R20 ;  /* 0x000000140d147221 */ /* 0x002fca0000000000 */
[----:B------:R-:W1:Y:S02]  /*04c0*/  SHFL.BFLY PT, R15, R20, 0x1, 0x1f ;  /* 0x0c201f00140f7f89 */ /* 0x000e6400000e0000 */
[----:B-1----:R-:W-:-:S05]  /*04d0*/  FADD R17, R20, R15 ;  /* 0x0000000f14117221 */ /* 0x002fca0000000000 */
[----:B------:R1:W-:Y:S01]  /*04e0*/  @!P1 STS [R12+UR4], R17 ;  /* 0x000000110c009988 */ /* 0x0003e20008000804 */
[----:B------:R-:W-:Y:S01]  /*04f0*/  BAR.SYNC.DEFER_BLOCKING 0x0 ;  /* 0x0000000000007b1d */ /* 0x000fe20000010000 */
[----:B-1----:R-:W-:-:S07]  /*0500*/  HFMA2.MMA R17, -RZ, RZ, 0.875, 0 ;  /* 0x3b000000ff117435 */ /* 0x002fce00000001ff */
[----:B------:R-:W1:Y:S01]  /*0510*/  LDC.64 R12, c[0x0][0x228] ;  /* 0x00008a00ff0c7b82 */ /* 0x000e620000000a00 */
[----:B------:R-:W2:Y:S04]  /*0520*/  @!P2 LDS R8, [R10+UR4] ;  /* 0x000000040a08a984 */ /* 0x000ea80008000800 */
[----:B--2---:R-:W2:Y:S02]  /*0530*/  SHFL.BFLY PT, R9, R8, 0x2, 0x1f ;  /* 0x0c401f0008097f89 */ /* 0x004ea400000e0000 */
[----:B--2---:R-:W-:-:S05]  /*0540*/  FADD R9, R8, R9 ;  /* 0x0000000908097221 */ /* 0x004fca0000000000 */
[----:B------:R-:W2:Y:S02]  /*0550*/  SHFL.BFLY PT, R14, R9, 0x1, 0x1f ;  /* 0x0c201f00090e7f89 */ /* 0x000ea400000e0000 */
[----:B--2---:R-:W-:Y:S02]  /*0560*/  FADD R19, R9, R14 ;  /* 0x0000000e09137221 */ /* 0x004fe40000000000 */
[----:B------:R-:W2:Y:S03]  /*0570*/  LDC.64 R14, c[0x0][0x218] ;  /* 0x00008600ff0e7b82 */ /* 0x000ea60000000a00 */
[----:B------:R-:W-:Y:S05]  /*0580*/  @P0 STS [R10+UR4], R19 ;  /* 0x000000130a000988 */ /* 0x000fea0008000804 */
[----:B------:R-:W-:Y:S06]  /*0590*/  BAR.SYNC.DEFER_BLOCKING 0x0 ;  /* 0x0000000000007b1d */ /* 0x000fec0000010000 */
[----:B------:R-:W3:Y:S04]  /*05a0*/  LDS R18, [UR4] ;  /* 0x00000004ff127984 */ /* 0x000ee80008000800 */
[----:B------:R4:W-:Y:S01]  /*05b0*/  STG.E.128 desc[UR6][R2.64], R4 ;  /* 0x0000000402007986 */ /* 0x0009e2000c101d06 */
[----:B------:R-:W-:Y:S01]  /*05c0*/  BAR.SYNC.DEFER_BLOCKING 0x0 ;  /* 0x0000000000007b1d */ /* 0x000fe20000010000 */
[----:B------:R-:W-:Y:S01]  /*05d0*/  LOP3.LUT P0, RZ, R16, 0x7f, RZ, 0xc0, !PT ;  /* 0x0000007f10ff7812 */ /* 0x000fe2000780c0ff */
[----:B--2---:R-:W-:-:S04]  /*05e0*/  IMAD.WIDE R8, R0, 0x4, R14 ;  /* 0x0000000400087825 */ /* 0x004fc800078e020e */
[----:B-1----:R-:W-:-:S04]  /*05f0*/  IMAD.WIDE R12, R0, 0x4, R12 ;  /* 0x00000004000c7825 */ /* 0x002fc800078e020c */
[----:B---3--:R-:W-:-:S04]  /*0600*/  FADD R18, RZ, R18 ;  /* 0x00000012ff127221 */ /* 0x008fc80000000000 */
[----:B------:R-:W-:-:S04]  /*0610*/  FFMA R18, R18, R17, 9.9999997473787516356e-06 ;  /* 0x3727c5ac12127423 */ /* 0x000fc80000000011 */
[----:B------:R-:W1:Y:S02]  /*0620*/  MUFU.RSQ R17, R18 ;  /* 0x0000001200117308 */ /* 0x000e640000001400 */
[----:B-1----:R4:W-:Y:S01]  /*0630*/  @!P0 STG.E desc[UR6][R8.64], R17 ;  /* 0x0000001108008986 */ /* 0x0029e2000c101906 */
[----:B------:R-:W-:Y:S05]  /*0640*/  @P0 EXIT ;  /* 0x000000000000094d */ /* 0x000fea0003800000 */
[----:B------:R-:W-:Y:S01]  /*0650*/  STG.E desc[UR6][R12.64], R11 ;  /* 0x0000000b0c007986 */ /* 0x000fe2000c101906 */
[----:B------:R-:W-:Y:S05]  /*0660*/  EXIT ;  /* 0x000000000000794d */ /* 0x000fea0003800000 */
.L_x_0:
[----:B------:R-:W-:-:S00]  /*0670*/  BRA `(.L_x_0) ;  /* 0xfffffffc00fc7947 */ /* 0x000fc0000383ffff */
[----:B------:R-:W-:-:S00]  /*0680*/  NOP ;  /* 0x0000000000007918 */ /* 0x000fc00000000000 */
[----:B------:R-:W-:-:S00]  /*0690*/  NOP ;  /* 0x0000000000007918 */ /* 0x000fc00000000000 */
[----:B------:R-:W-:-:S00]  /*06a0*/  NOP ;  /* 0x0000000000007918 */ /* 0x000fc00000000000 */
[----:B------:R-:W-:-:S00]  /*06b0*/  NOP ;  /* 0x0000000000007918 */ /* 0x000fc00000000000 */
[----:B------:R-:W-:-:S00]  /*06c0*/  NOP ;  /* 0x0000000000007918 */ /* 0x000fc00000000000 */
[----:B------:R-:W-:-:S00]  /*06d0*/  NOP ;  /* 0x0000000000007918 */ /* 0x000fc00000000000 */
[----:B------:R-:W-:-:S00]  /*06e0*/  NOP ;  /* 0x0000000000007918 */ /* 0x000fc00000000000 */
[----:B------:R-:W-:-:S00]  /*06f0*/  NOP ;  /* 0x0000000000007918 */ /* 0x000fc00000000000 */
.L_x_1:


//--------------------- .nv.global.init           --------------------------
	.section	.nv.global.init,"aw",@progbits
.nv.global.init:
	.type		_$_str,@object
	.size		_$_str,(.L_0 - _$_str)
_$_str:
        /*0000*/ 	.byte	0x5f, 0x5f, 0x43, 0x55, 0x44, 0x41, 0x5f, 0x46, 0x54, 0x5a, 0x00
.L_0:


//--------------------- .nv.shared.triton_per_fused_convolution_native_group_norm_17 --------------------------
	.section	.nv.shared.triton_per_fused_convolution_native_group_norm_17,"aw",@nobits
	.sectionflags	@""
	.align	16
	.zero		1024


//--------------------- .nv.constant0.triton_per_fused_convolution_native_group_norm_17 --------------------------
	.section	.nv.constant0.triton_per_fused_convolution_native_group_norm_17,"a",@progbits
	.sectionflags	@""
	.align	4
.nv.constant0.triton_per_fused_convolution_native_group_norm_17:
	.zero		568
